//
// Generated by NVIDIA NVVM Compiler
//
// Compiler Build ID: CL-36424714
// Cuda compilation tools, release 13.0, V13.0.88
// Based on NVVM 20.0.0
//

.version 9.0
.target sm_100
.address_size 64

	// .globl	_Z7forwardPfPKfS1_fi

.visible .entry _Z7forwardPfPKfS1_fi(
	.param .u64 .ptr .align 1 _Z7forwardPfPKfS1_fi_param_0,
	.param .u64 .ptr .align 1 _Z7forwardPfPKfS1_fi_param_1,
	.param .u64 .ptr .align 1 _Z7forwardPfPKfS1_fi_param_2,
	.param .f32 _Z7forwardPfPKfS1_fi_param_3,
	.param .u32 _Z7forwardPfPKfS1_fi_param_4
)
{
	.reg .pred 	%p<2>;
	.reg .b32 	%r<6>;
	.reg .b32 	%f<12>;
	.reg .b64 	%rd<10>;

	ld.param.u64 	%rd1, [_Z7forwardPfPKfS1_fi_param_0];
	ld.param.u64 	%rd2, [_Z7forwardPfPKfS1_fi_param_1];
	ld.param.u64 	%rd3, [_Z7forwardPfPKfS1_fi_param_2];
	ld.param.f32 	%f1, [_Z7forwardPfPKfS1_fi_param_3];
	ld.param.u32 	%r2, [_Z7forwardPfPKfS1_fi_param_4];
	mov.u32 	%r3, %tid.x;
	mov.u32 	%r4, %ctaid.x;
	mov.u32 	%r5, %ntid.x;
	mad.lo.s32 	%r1, %r4, %r5, %r3;
	setp.ge.s32 	%p1, %r1, %r2;
	@%p1 bra 	$L__BB0_2;
	cvta.to.global.u64 	%rd4, %rd2;
	cvta.to.global.u64 	%rd5, %rd3;
	cvta.to.global.u64 	%rd6, %rd1;
	mul.wide.s32 	%rd7, %r1, 4;
	add.s64 	%rd8, %rd4, %rd7;
	ld.global.f32 	%f2, [%rd8];
	add.s64 	%rd9, %rd5, %rd7;
	ld.global.f32 	%f3, [%rd9];
	mov.f32 	%f4, 0f3F800000;
	sub.f32 	%f5, %f4, %f2;
	sub.f32 	%f6, %f1, %f3;
	max.f32 	%f7, %f6, 0f00000000;
	mul.f32 	%f8, %f5, %f7;
	fma.rn.f32 	%f9, %f2, %f3, %f8;
	mul.f32 	%f10, %f9, 0f3F000000;
	atom.global.add.f32 	%f11, [%rd6], %f10;
$L__BB0_2:
	ret;

}
	// .globl	_Z8backwardPfS_fPKfS1_fii
.visible .entry _Z8backwardPfS_fPKfS1_fii(
	.param .u64 .ptr .align 1 _Z8backwardPfS_fPKfS1_fii_param_0,
	.param .u64 .ptr .align 1 _Z8backwardPfS_fPKfS1_fii_param_1,
	.param .f32 _Z8backwardPfS_fPKfS1_fii_param_2,
	.param .u64 .ptr .align 1 _Z8backwardPfS_fPKfS1_fii_param_3,
	.param .u64 .ptr .align 1 _Z8backwardPfS_fPKfS1_fii_param_4,
	.param .f32 _Z8backwardPfS_fPKfS1_fii_param_5,
	.param .u32 _Z8backwardPfS_fPKfS1_fii_param_6,
	.param .u32 _Z8backwardPfS_fPKfS1_fii_param_7
)
{
	.reg .pred 	%p<3>;
	.reg .b32 	%r<8>;
	.reg .b32 	%f<16>;
	.reg .b64 	%rd<15>;

	ld.param.u64 	%rd1, [_Z8backwardPfS_fPKfS1_fii_param_0];
	ld.param.u64 	%rd2, [_Z8backwardPfS_fPKfS1_fii_param_1];
	ld.param.f32 	%f1, [_Z8backwardPfS_fPKfS1_fii_param_2];
	ld.param.u64 	%rd3, [_Z8backwardPfS_fPKfS1_fii_param_3];
	ld.param.u64 	%rd4, [_Z8backwardPfS_fPKfS1_fii_param_4];
	ld.param.f32 	%f2, [_Z8backwardPfS_fPKfS1_fii_param_5];
	ld.param.u32 	%r3, [_Z8backwardPfS_fPKfS1_fii_param_6];
	ld.param.u32 	%r2, [_Z8backwardPfS_fPKfS1_fii_param_7];
	mov.u32 	%r4, %tid.x;
	mov.u32 	%r5, %ctaid.x;
	mov.u32 	%r6, %ntid.x;
	mad.lo.s32 	%r1, %r5, %r6, %r4;
	setp.ge.s32 	%p1, %r1, %r3;
	@%p1 bra 	$L__BB1_2;
	cvta.to.global.u64 	%rd5, %rd1;
	cvta.to.global.u64 	%rd6, %rd2;
	cvta.to.global.u64 	%rd7, %rd3;
	cvta.to.global.u64 	%rd8, %rd4;
	mul.wide.s32 	%rd9, %r1, 4;
	add.s64 	%rd10, %rd5, %rd9;
	ld.global.f32 	%f3, [%rd10];
	add.s64 	%rd11, %rd6, %rd9;
	ld.global.f32 	%f4, [%rd11];
	sub.f32 	%f5, %f3, %f4;
	div.s32 	%r7, %r1, %r2;
	mul.wide.s32 	%rd12, %r7, 4;
	add.s64 	%rd13, %rd7, %rd12;
	ld.global.f32 	%f6, [%rd13];
	mul.f32 	%f7, %f5, %f6;
	mov.f32 	%f8, 0f3F800000;
	sub.f32 	%f9, %f8, %f6;
	add.s64 	%rd14, %rd8, %rd12;
	ld.global.f32 	%f10, [%rd14];
	setp.gt.f32 	%p2, %f2, %f10;
	selp.f32 	%f11, %f5, 0f00000000, %p2;
	mul.f32 	%f12, %f9, %f11;
	sub.f32 	%f13, %f7, %f12;
	mul.f32 	%f14, %f1, %f13;
	st.global.f32 	[%rd10], %f14;
	neg.f32 	%f15, %f14;
	st.global.f32 	[%rd11], %f15;
$L__BB1_2:
	ret;

}


// ===== COMPILED SASS (sm_100) =====

	.target	sm_100

	.elftype	@"ET_EXEC"


//--------------------- .note.nv.tkinfo           --------------------------
	.section	.note.nv.tkinfo,"",@"SHT_NOTE"
	.sectionflags	@"SHF_NOTE_NV_TKINFO"
	.tkinfo
        /*0018*/ 	.word	0x00000002
        /*0030*/ 	.string	""
        /*0030*/ 	.string	"ptxas"
        /*0030*/ 	.string	"Cuda compilation tools, release 13.0, V13.0.88"
        /*0030*/ 	.string	"Build cuda_13.0.r13.0/compiler.36424714_0"
        /*0030*/ 	.string	"-arch sm_100 -m 64 "



//--------------------- .note.nv.cuinfo           --------------------------
	.section	.note.nv.cuinfo,"",@"SHT_NOTE"
	.sectionflags	@"SHF_NOTE_NV_CUINFO"
        /*0018*/ 	.short	0x0002
        /*001a*/ 	.short	0x0064
        /*001c*/ 	.short	0x0082
	.zero		2


//--------------------- .nv.info                  --------------------------
	.section	.nv.info,"",@"SHT_CUDA_INFO"
	.align	4


	//----- nvinfo : EIATTR_REGCOUNT
	.align		4
        /*0000*/ 	.byte	0x04, 0x2f
        /*0002*/ 	.short	(.L_1 - .L_0)
	.align		4
.L_0:
        /*0004*/ 	.word	index@(_Z7forwardPfPKfS1_fi)
        /*0008*/ 	.word	0x0000000c


	//----- nvinfo : EIATTR_FRAME_SIZE
	.align		4
.L_1:
        /*000c*/ 	.byte	0x04, 0x11
        /*000e*/ 	.short	(.L_3 - .L_2)
	.align		4
.L_2:
        /*0010*/ 	.word	index@(_Z7forwardPfPKfS1_fi)
        /*0014*/ 	.word	0x00000000


	//----- nvinfo : EIATTR_REGCOUNT
	.align		4
.L_3:
        /*0018*/ 	.byte	0x04, 0x2f
        /*001a*/ 	.short	(.L_5 - .L_4)
	.align		4
.L_4:
        /*001c*/ 	.word	index@(_Z8backwardPfS_fPKfS1_fii)
        /*0020*/ 	.word	0x00000012


	//----- nvinfo : EIATTR_FRAME_SIZE
	.align		4
.L_5:
        /*0024*/ 	.byte	0x04, 0x11
        /*0026*/ 	.short	(.L_7 - .L_6)
	.align		4
.L_6:
        /*0028*/ 	.word	index@(_Z8backwardPfS_fPKfS1_fii)
        /*002c*/ 	.word	0x00000000


	//----- nvinfo : EIATTR_MIN_STACK_SIZE
	.align		4
.L_7:
        /*0030*/ 	.byte	0x04, 0x12
        /*0032*/ 	.short	(.L_9 - .L_8)
	.align		4
.L_8:
        /*0034*/ 	.word	index@(_Z8backwardPfS_fPKfS1_fii)
        /*0038*/ 	.word	0x00000000


	//----- nvinfo : EIATTR_MIN_STACK_SIZE
	.align		4
.L_9:
        /*003c*/ 	.byte	0x04, 0x12
        /*003e*/ 	.short	(.L_11 - .L_10)
	.align		4
.L_10:
        /*0040*/ 	.word	index@(_Z7forwardPfPKfS1_fi)
        /*0044*/ 	.word	0x00000000
.L_11:


//--------------------- .nv.compat                --------------------------
	.section	.nv.compat,"",@"SHT_CUDA_COMPAT_INFO"
	.align	4
        /*0000*/ 	.byte	0x02, 0x09, 0x00, 0x00, 0x02, 0x02, 0x01, 0x00, 0x02, 0x05, 0x05, 0x00, 0x03, 0x07, 0x01, 0x01
        /*0010*/ 	.byte	0x02, 0x03, 0x00, 0x00, 0x02, 0x06, 0x01, 0x00, 0x04, 0x0b, 0x08, 0x00, 0x09, 0x00, 0x00, 0x00
        /*0020*/ 	.byte	0x00, 0x00, 0x00, 0x00


//--------------------- .nv.info._Z8backwardPfS_fPKfS1_fii --------------------------
	.section	.nv.info._Z8backwardPfS_fPKfS1_fii,"",@"SHT_CUDA_INFO"
	.sectionflags	@""
	.align	4


	//----- nvinfo : EIATTR_CUDA_API_VERSION
	.align		4
        /*0000*/ 	.byte	0x04, 0x37
        /*0002*/ 	.short	(.L_13 - .L_12)
.L_12:
        /*0004*/ 	.word	0x00000082


	//----- nvinfo : EIATTR_KPARAM_INFO
	.align		4
.L_13:
        /*0008*/ 	.byte	0x04, 0x17
        /*000a*/ 	.short	(.L_15 - .L_14)
.L_14:
        /*000c*/ 	.word	0x00000000
        /*0010*/ 	.short	0x0007
        /*0012*/ 	.short	0x0030
        /*0014*/ 	.byte	0x00, 0xf0, 0x11, 0x00


	//----- nvinfo : EIATTR_KPARAM_INFO
	.align		4
.L_15:
        /*0018*/ 	.byte	0x04, 0x17
        /*001a*/ 	.short	(.L_17 - .L_16)
.L_16:
        /*001c*/ 	.word	0x00000000
        /*0020*/ 	.short	0x0006
        /*0022*/ 	.short	0x002c
        /*0024*/ 	.byte	0x00, 0xf0, 0x11, 0x00


	//----- nvinfo : EIATTR_KPARAM_INFO
	.align		4
.L_17:
        /*0028*/ 	.byte	0x04, 0x17
        /*002a*/ 	.short	(.L_19 - .L_18)
.L_18:
        /*002c*/ 	.word	0x00000000
        /*0030*/ 	.short	0x0005
        /*0032*/ 	.short	0x0028
        /*0034*/ 	.byte	0x00, 0xf0, 0x11, 0x00


	//----- nvinfo : EIATTR_KPARAM_INFO
	.align		4
.L_19:
        /*0038*/ 	.byte	0x04, 0x17
        /*003a*/ 	.short	(.L_21 - .L_20)
.L_20:
        /*003c*/ 	.word	0x00000000
        /*0040*/ 	.short	0x0004
        /*0042*/ 	.short	0x0020
        /*0044*/ 	.byte	0x00, 0xf5, 0x21, 0x00


	//----- nvinfo : EIATTR_KPARAM_INFO
	.align		4
.L_21:
        /*0048*/ 	.byte	0x04, 0x17
        /*004a*/ 	.short	(.L_23 - .L_22)
.L_22:
        /*004c*/ 	.word	0x00000000
        /*0050*/ 	.short	0x0003
        /*0052*/ 	.short	0x0018
        /*0054*/ 	.byte	0x00, 0xf5, 0x21, 0x00


	//----- nvinfo : EIATTR_KPARAM_INFO
	.align		4
.L_23:
        /*0058*/ 	.byte	0x04, 0x17
        /*005a*/ 	.short	(.L_25 - .L_24)
.L_24:
        /*005c*/ 	.word	0x00000000
        /*0060*/ 	.short	0x0002
        /*0062*/ 	.short	0x0010
        /*0064*/ 	.byte	0x00, 0xf0, 0x11, 0x00


	//----- nvinfo : EIATTR_KPARAM_INFO
	.align		4
.L_25:
        /*0068*/ 	.byte	0x04, 0x17
        /*006a*/ 	.short	(.L_27 - .L_26)
.L_26:
        /*006c*/ 	.word	0x00000000
        /*0070*/ 	.short	0x0001
        /*0072*/ 	.short	0x0008
        /*0074*/ 	.byte	0x00, 0xf5, 0x21, 0x00


	//----- nvinfo : EIATTR_KPARAM_INFO
	.align		4
.L_27:
        /*0078*/ 	.byte	0x04, 0x17
        /*007a*/ 	.short	(.L_29 - .L_28)
.L_28:
        /*007c*/ 	.word	0x00000000
        /*0080*/ 	.short	0x0000
        /*0082*/ 	.short	0x0000
        /*0084*/ 	.byte	0x00, 0xf5, 0x21, 0x00


	//----- nvinfo : EIATTR_SPARSE_MMA_MASK
	.align		4
.L_29:
        /*0088*/ 	.byte	0x03, 0x50
        /*008a*/ 	.short	0x0000


	//----- nvinfo : EIATTR_MAXREG_COUNT
	.align		4
        /*008c*/ 	.byte	0x03, 0x1b
        /*008e*/ 	.short	0x00ff


	//----- nvinfo : EIATTR_MERCURY_ISA_VERSION
	.align		4
        /*0090*/ 	.byte	0x03, 0x5f
        /*0092*/ 	.short	0x0101


	//----- nvinfo : EIATTR_VRC_CTA_INIT_COUNT
	.align		4
        /*0094*/ 	.byte	0x02, 0x4a
	.zero		1
	.zero		1


	//----- nvinfo : EIATTR_EXIT_INSTR_OFFSETS
	.align		4
        /*0098*/ 	.byte	0x04, 0x1c
        /*009a*/ 	.short	(.L_31 - .L_30)


	//   ....[0]....
.L_30:
        /*009c*/ 	.word	0x00000070


	//   ....[1]....
        /*00a0*/ 	.word	0x000003a0


	//----- nvinfo : EIATTR_CBANK_PARAM_SIZE
	.align		4
.L_31:
        /*00a4*/ 	.byte	0x03, 0x19
        /*00a6*/ 	.short	0x0034


	//----- nvinfo : EIATTR_PARAM_CBANK
	.align		4
        /*00a8*/ 	.byte	0x04, 0x0a
        /*00aa*/ 	.short	(.L_33 - .L_32)
	.align		4
.L_32:
        /*00ac*/ 	.word	index@(.nv.constant0._Z8backwardPfS_fPKfS1_fii)
        /*00b0*/ 	.short	0x0380
        /*00b2*/ 	.short	0x0034


	//----- nvinfo : EIATTR_SW_WAR
	.align		4
.L_33:
        /*00b4*/ 	.byte	0x04, 0x36
        /*00b6*/ 	.short	(.L_35 - .L_34)
.L_34:
        /*00b8*/ 	.word	0x00000008
.L_35:


//--------------------- .nv.info._Z7forwardPfPKfS1_fi --------------------------
	.section	.nv.info._Z7forwardPfPKfS1_fi,"",@"SHT_CUDA_INFO"
	.sectionflags	@""
	.align	4


	//----- nvinfo : EIATTR_CUDA_API_VERSION
	.align		4
        /*0000*/ 	.byte	0x04, 0x37
        /*0002*/ 	.short	(.L_37 - .L_36)
.L_36:
        /*0004*/ 	.word	0x00000082


	//----- nvinfo : EIATTR_KPARAM_INFO
	.align		4
.L_37:
        /*0008*/ 	.byte	0x04, 0x17
        /*000a*/ 	.short	(.L_39 - .L_38)
.L_38:
        /*000c*/ 	.word	0x00000000
        /*0010*/ 	.short	0x0004
        /*0012*/ 	.short	0x001c
        /*0014*/ 	.byte	0x00, 0xf0, 0x11, 0x00


	//----- nvinfo : EIATTR_KPARAM_INFO
	.align		4
.L_39:
        /*0018*/ 	.byte	0x04, 0x17
        /*001a*/ 	.short	(.L_41 - .L_40)
.L_40:
        /*001c*/ 	.word	0x00000000
        /*0020*/ 	.short	0x0003
        /*0022*/ 	.short	0x0018
        /*0024*/ 	.byte	0x00, 0xf0, 0x11, 0x00


	//----- nvinfo : EIATTR_KPARAM_INFO
	.align		4
.L_41:
        /*0028*/ 	.byte	0x04, 0x17
        /*002a*/ 	.short	(.L_43 - .L_42)
.L_42:
        /*002c*/ 	.word	0x00000000
        /*0030*/ 	.short	0x0002
        /*0032*/ 	.short	0x0010
        /*0034*/ 	.byte	0x00, 0xf5, 0x21, 0x00


	//----- nvinfo : EIATTR_KPARAM_INFO
	.align		4
.L_43:
        /*0038*/ 	.byte	0x04, 0x17
        /*003a*/ 	.short	(.L_45 - .L_44)
.L_44:
        /*003c*/ 	.word	0x00000000
        /*0040*/ 	.short	0x0001
        /*0042*/ 	.short	0x0008
        /*0044*/ 	.byte	0x00, 0xf5, 0x21, 0x00


	//----- nvinfo : EIATTR_KPARAM_INFO
	.align		4
.L_45:
        /*0048*/ 	.byte	0x04, 0x17
        /*004a*/ 	.short	(.L_47 - .L_46)
.L_46:
        /*004c*/ 	.word	0x00000000
        /*0050*/ 	.short	0x0000
        /*0052*/ 	.short	0x0000
        /*0054*/ 	.byte	0x00, 0xf5, 0x21, 0x00


	//----- nvinfo : EIATTR_SPARSE_MMA_MASK
	.align		4
.L_47:
        /*0058*/ 	.byte	0x03, 0x50
        /*005a*/ 	.short	0x0000


	//----- nvinfo : EIATTR_MAXREG_COUNT
	.align		4
        /*005c*/ 	.byte	0x03, 0x1b
        /*005e*/ 	.short	0x00ff


	//----- nvinfo : EIATTR_MERCURY_ISA_VERSION
	.align		4
        /*0060*/ 	.byte	0x03, 0x5f
        /*0062*/ 	.short	0x0101


	//----- nvinfo : EIATTR_VRC_CTA_INIT_COUNT
	.align		4
        /*0064*/ 	.byte	0x02, 0x4a
	.zero		1
	.zero		1


	//----- nvinfo : EIATTR_EXIT_INSTR_OFFSETS
	.align		4
        /*0068*/ 	.byte	0x04, 0x1c
        /*006a*/ 	.short	(.L_49 - .L_48)


	//   ....[0]....
.L_48:
        /*006c*/ 	.word	0x00000070


	//   ....[1]....
        /*0070*/ 	.word	0x00000180


	//----- nvinfo : EIATTR_CBANK_PARAM_SIZE
	.align		4
.L_49:
        /*0074*/ 	.byte	0x03, 0x19
        /*0076*/ 	.short	0x0020


	//----- nvinfo : EIATTR_PARAM_CBANK
	.align		4
        /*0078*/ 	.byte	0x04, 0x0a
        /*007a*/ 	.short	(.L_51 - .L_50)
	.align		4
.L_50:
        /*007c*/ 	.word	index@(.nv.constant0._Z7forwardPfPKfS1_fi)
        /*0080*/ 	.short	0x0380
        /*0082*/ 	.short	0x0020


	//----- nvinfo : EIATTR_SW_WAR
	.align		4
.L_51:
        /*0084*/ 	.byte	0x04, 0x36
        /*0086*/ 	.short	(.L_53 - .L_52)
.L_52:
        /*0088*/ 	.word	0x00000008
.L_53:


//--------------------- .nv.callgraph             --------------------------
	.section	.nv.callgraph,"",@"SHT_CUDA_CALLGRAPH"
	.align	4
	.sectionentsize	8
	.align		4
        /*0000*/ 	.word	0x00000000
	.align		4
        /*0004*/ 	.word	0xffffffff
	.align		4
        /*0008*/ 	.word	0x00000000
	.align		4
        /*000c*/ 	.word	0xfffffffe
	.align		4
        /*0010*/ 	.word	0x00000000
	.align		4
        /*0014*/ 	.word	0xfffffffd
	.align		4
        /*0018*/ 	.word	0x00000000
	.align		4
        /*001c*/ 	.word	0xfffffffc


//--------------------- .text._Z8backwardPfS_fPKfS1_fii --------------------------
	.section	.text._Z8backwardPfS_fPKfS1_fii,"ax",@progbits
	.align	128
        .global         _Z8backwardPfS_fPKfS1_fii
        .type           _Z8backwardPfS_fPKfS1_fii,@function
        .size           _Z8backwardPfS_fPKfS1_fii,(.L_x_2 - _Z8backwardPfS_fPKfS1_fii)
        .other          _Z8backwardPfS_fPKfS1_fii,@"STO_CUDA_ENTRY STV_DEFAULT"
_Z8backwardPfS_fPKfS1_fii:
.text._Z8backwardPfS_fPKfS1_fii:
[----:B------:R-:W-:Y:S01]  /*0000*/  LDC R1, c[0x0][0x37c] ;  /* 0x0000df00ff017b82 */ /* 0x000fe20000000800 */
[----:B------:R-:W0:Y:S07]  /*0010*/  S2R R4, SR_TID.X ;  /* 0x0000000000047919 */ /* 0x000e2e0000002100 */
[----:B------:R-:W0:Y:S01]  /*0020*/  S2UR UR4, SR_CTAID.X ;  /* 0x00000000000479c3 */ /* 0x000e220000002500 */
[----:B------:R-:W1:Y:S07]  /*0030*/  LDCU UR5, c[0x0][0x3ac] ;  /* 0x00007580ff0577ac */ /* 0x000e6e0008000800 */
[----:B------:R-:W0:Y:S02]  /*0040*/  LDC R3, c[0x0][0x360] ;  /* 0x0000d800ff037b82 */ /* 0x000e240000000800 */
[----:B0-----:R-:W-:-:S05]  /*0050*/  IMAD R4, R3, UR4, R4 ;  /* 0x0000000403047c24 */ /* 0x001fca000f8e0204 */
[----:B-1----:R-:W-:-:S13]  /*0060*/  ISETP.GE.AND P0, PT, R4, UR5, PT ;  /* 0x0000000504007c0c */ /* 0x002fda000bf06270 */
[----:B------:R-:W-:Y:S05]  /*0070*/  @P0 EXIT ;  /* 0x000000000000094d */ /* 0x000fea0003800000 */
[----:B------:R-:W0:Y:S01]  /*0080*/  LDC R13, c[0x0][0x3b0] ;  /* 0x0000ec00ff0d7b82 */ /* 0x000e220000000800 */
[----:B------:R-:W1:Y:S01]  /*0090*/  LDCU.64 UR4, c[0x0][0x358] ;  /* 0x00006b00ff0477ac */ /* 0x000e620008000a00 */
[----:B------:R-:W2:Y:S06]  /*00a0*/  LDCU UR6, c[0x0][0x3a8] ;  /* 0x00007500ff0677ac */ /* 0x000eac0008000800 */
[----:B------:R-:W3:Y:S01]  /*00b0*/  LDC.64 R8, c[0x0][0x3a0] ;  /* 0x0000e800ff087b82 */ /* 0x000ee20000000a00 */
[----:B------:R-:W4:Y:S07]  /*00c0*/  LDCU UR7, c[0x0][0x390] ;  /* 0x00007200ff0777ac */ /* 0x000f2e0008000800 */
[----:B------:R-:W5:Y:S01]  /*00d0*/  LDC.64 R10, c[0x0][0x398] ;  /* 0x0000e600ff0a7b82 */ /* 0x000f620000000a00 */
[----:B0-----:R-:W-:-:S04]  /*00e0*/  IABS R7, R13 ;  /* 0x0000000d00077213 */ /* 0x001fc80000000000 */
[----:B------:R-:W0:Y:S08]  /*00f0*/  I2F.RP R0, R7 ;  /* 0x0000000700007306 */ /* 0x000e300000209400 */
[----:B0-----:R-:W0:Y:S02]  /*0100*/  MUFU.RCP R0, R0 ;  /* 0x0000000000007308 */ /* 0x001e240000001000 */
[----:B0-----:R-:W-:-:S06]  /*0110*/  IADD3 R2, PT, PT, R0, 0xffffffe, RZ ;  /* 0x0ffffffe00027810 */ /* 0x001fcc0007ffe0ff */
[----:B------:R0:W1:Y:S02]  /*0120*/  F2I.FTZ.U32.TRUNC.NTZ R3, R2 ;  /* 0x0000000200037305 */ /* 0x000064000021f000 */
[----:B0-----:R-:W-:Y:S01]  /*0130*/  HFMA2 R2, -RZ, RZ, 0, 0 ;  /* 0x00000000ff027431 */ /* 0x001fe200000001ff */
[----:B-1----:R-:W-:-:S05]  /*0140*/  IADD3 R6, PT, PT, RZ, -R3, RZ ;  /* 0x80000003ff067210 */ /* 0x002fca0007ffe0ff */
[----:B------:R-:W-:Y:S01]  /*0150*/  IMAD R5, R6, R7, RZ ;  /* 0x0000000706057224 */ /* 0x000fe200078e02ff */
[----:B------:R-:W-:-:S03]  /*0160*/  IABS R6, R4 ;  /* 0x0000000400067213 */ /* 0x000fc60000000000 */
[----:B------:R-:W-:-:S06]  /*0170*/  IMAD.HI.U32 R3, R3, R5, R2 ;  /* 0x0000000503037227 */ /* 0x000fcc00078e0002 */
[----:B------:R-:W-:Y:S02]  /*0180*/  IMAD.HI.U32 R5, R3, R6, RZ ;  /* 0x0000000603057227 */ /* 0x000fe400078e00ff */
[----:B------:R-:W0:Y:S02]  /*0190*/  LDC.64 R2, c[0x0][0x380] ;  /* 0x0000e000ff027b82 */ /* 0x000e240000000a00 */
[----:B------:R-:W-:-:S04]  /*01a0*/  IMAD.MOV R0, RZ, RZ, -R5 ;  /* 0x000000ffff007224 */ /* 0x000fc800078e0a05 */
[----:B------:R-:W-:-:S05]  /*01b0*/  IMAD R0, R7, R0, R6 ;  /* 0x0000000007007224 */ /* 0x000fca00078e0206 */
[----:B------:R-:W-:-:S13]  /*01c0*/  ISETP.GT.U32.AND P2, PT, R7, R0, PT ;  /* 0x000000000700720c */ /* 0x000fda0003f44070 */
[-C--:B------:R-:W-:Y:S01]  /*01d0*/  @!P2 IADD3 R0, PT, PT, R0, -R7.reuse, RZ ;  /* 0x800000070000a210 */ /* 0x080fe20007ffe0ff */
[----:B0-----:R-:W-:Y:S01]  /*01e0*/  IMAD.WIDE R2, R4, 0x4, R2 ;  /* 0x0000000404027825 */ /* 0x001fe200078e0202 */
[----:B------:R-:W-:Y:S02]  /*01f0*/  @!P2 IADD3 R5, PT, PT, R5, 0x1, RZ ;  /* 0x000000010505a810 */ /* 0x000fe40007ffe0ff */
[----:B------:R-:W-:Y:S02]  /*0200*/  ISETP.GE.U32.AND P0, PT, R0, R7, PT ;  /* 0x000000070000720c */ /* 0x000fe40003f06070 */
[----:B------:R-:W0:Y:S01]  /*0210*/  LDC.64 R6, c[0x0][0x388] ;  /* 0x0000e200ff067b82 */ /* 0x000e220000000a00 */
[----:B------:R-:W-:Y:S02]  /*0220*/  LOP3.LUT R0, R4, R13, RZ, 0x3c, !PT ;  /* 0x0000000d04007212 */ /* 0x000fe400078e3cff */
[----:B------:R-:W-:Y:S02]  /*0230*/  ISETP.NE.AND P2, PT, R13, RZ, PT ;  /* 0x000000ff0d00720c */ /* 0x000fe40003f45270 */
[----:B------:R-:W-:-:S02]  /*0240*/  ISETP.GE.AND P1, PT, R0, RZ, PT ;  /* 0x000000ff0000720c */ /* 0x000fc40003f26270 */
[----:B------:R-:W2:Y:S04]  /*0250*/  LDG.E R0, desc[UR4][R2.64] ;  /* 0x0000000402007981 */ /* 0x000ea8000c1e1900 */
[----:B------:R-:W-:-:S05]  /*0260*/  @P0 VIADD R5, R5, 0x1 ;  /* 0x0000000105050836 */ /* 0x000fca0000000000 */
[----:B------:R-:W-:-:S04]  /*0270*/  MOV R15, R5 ;  /* 0x00000005000f7202 */ /* 0x000fc80000000f00 */
[----:B------:R-:W-:Y:S02]  /*0280*/  @!P1 IADD3 R15, PT, PT, -R15, RZ, RZ ;  /* 0x000000ff0f0f9210 */ /* 0x000fe40007ffe1ff */
[----:B------:R-:W-:Y:S01]  /*0290*/  @!P2 LOP3.LUT R15, RZ, R13, RZ, 0x33, !PT ;  /* 0x0000000dff0fa212 */ /* 0x000fe200078e33ff */
[----:B0-----:R-:W-:-:S04]  /*02a0*/  IMAD.WIDE R4, R4, 0x4, R6 ;  /* 0x0000000404047825 */ /* 0x001fc800078e0206 */
[C---:B---3--:R-:W-:Y:S01]  /*02b0*/  IMAD.WIDE R8, R15.reuse, 0x4, R8 ;  /* 0x000000040f087825 */ /* 0x048fe200078e0208 */
[----:B------:R-:W2:Y:S03]  /*02c0*/  LDG.E R13, desc[UR4][R4.64] ;  /* 0x00000004040d7981 */ /* 0x000ea6000c1e1900 */
[----:B-----5:R-:W-:Y:S02]  /*02d0*/  IMAD.WIDE R6, R15, 0x4, R10 ;  /* 0x000000040f067825 */ /* 0x020fe400078e020a */
[----:B------:R-:W3:Y:S04]  /*02e0*/  LDG.E R8, desc[UR4][R8.64] ;  /* 0x0000000408087981 */ /* 0x000ee8000c1e1900 */
[----:B------:R-:W5:Y:S01]  /*02f0*/  LDG.E R7, desc[UR4][R6.64] ;  /* 0x0000000406077981 */ /* 0x000f62000c1e1900 */
[----:B--2---:R-:W-:Y:S01]  /*0300*/  FADD R0, R0, -R13 ;  /* 0x8000000d00007221 */ /* 0x004fe20000000000 */
[----:B---3--:R-:W-:-:S04]  /*0310*/  FSETP.GEU.AND P0, PT, R8, UR6, PT ;  /* 0x0000000608007c0b */ /* 0x008fc8000bf0e000 */
[----:B------:R-:W-:Y:S01]  /*0320*/  FSEL R11, R0, RZ, !P0 ;  /* 0x000000ff000b7208 */ /* 0x000fe20004000000 */
[----:B-----5:R-:W-:-:S04]  /*0330*/  FADD R10, -R7, 1 ;  /* 0x3f800000070a7421 */ /* 0x020fc80000000100 */
[----:B------:R-:W-:-:S04]  /*0340*/  FMUL R11, R10, R11 ;  /* 0x0000000b0a0b7220 */ /* 0x000fc80000400000 */
[----:B------:R-:W-:-:S04]  /*0350*/  FFMA R11, R0, R7, -R11 ;  /* 0x00000007000b7223 */ /* 0x000fc8000000080b */
[----:B----4-:R-:W-:-:S04]  /*0360*/  FMUL R11, R11, UR7 ;  /* 0x000000070b0b7c20 */ /* 0x010fc80008400000 */
[----:B------:R-:W-:Y:S01]  /*0370*/  FADD R9, -R11, -RZ ;  /* 0x800000ff0b097221 */ /* 0x000fe20000000100 */
[----:B------:R-:W-:Y:S04]  /*0380*/  STG.E desc[UR4][R2.64], R11 ;  /* 0x0000000b02007986 */ /* 0x000fe8000c101904 */
[----:B------:R-:W-:Y:S01]  /*0390*/  STG.E desc[UR4][R4.64], R9 ;  /* 0x0000000904007986 */ /* 0x000fe2000c101904 */
[----:B------:R-:W-:Y:S05]  /*03a0*/  EXIT ;  /* 0x000000000000794d */ /* 0x000fea0003800000 */
.L_x_0:
[----:B------:R-:W-:-:S00]  /*03b0*/  BRA `(.L_x_0) ;  /* 0xfffffffc00fc7947 */ /* 0x000fc0000383ffff */
[----:B------:R-:W-:-:S00]  /*03c0*/  NOP ;  /* 0x0000000000007918 */ /* 0x000fc00000000000 */
        /* <DEDUP_REMOVED lines=11> */
.L_x_2:


//--------------------- .text._Z7forwardPfPKfS1_fi --------------------------
	.section	.text._Z7forwardPfPKfS1_fi,"ax",@progbits
	.align	128
        .global         _Z7forwardPfPKfS1_fi
        .type           _Z7forwardPfPKfS1_fi,@function
        .size           _Z7forwardPfPKfS1_fi,(.L_x_3 - _Z7forwardPfPKfS1_fi)
        .other          _Z7forwardPfPKfS1_fi,@"STO_CUDA_ENTRY STV_DEFAULT"
_Z7forwardPfPKfS1_fi:
.text._Z7forwardPfPKfS1_fi:
        /* <DEDUP_REMOVED lines=8> */
[----:B------:R-:W0:Y:S01]  /*0080*/  LDC.64 R4, c[0x0][0x390] ;  /* 0x0000e400ff047b82 */ /* 0x000e220000000a00 */
[----:B------:R-:W1:Y:S01]  /*0090*/  LDCU.64 UR4, c[0x0][0x358] ;  /* 0x00006b00ff0477ac */ /* 0x000e620008000a00 */
[----:B------:R-:W2:Y:S06]  /*00a0*/  LDCU UR6, c[0x0][0x398] ;  /* 0x00007300ff0677ac */ /* 0x000eac0008000800 */
[----:B------:R-:W3:Y:S01]  /*00b0*/  LDC.64 R2, c[0x0][0x388] ;  /* 0x0000e200ff027b82 */ /* 0x000ee20000000a00 */
[----:B0-----:R-:W-:-:S06]  /*00c0*/  IMAD.WIDE R4, R7, 0x4, R4 ;  /* 0x0000000407047825 */ /* 0x001fcc00078e0204 */
[----:B-1----:R-:W2:Y:S01]  /*00d0*/  LDG.E R5, desc[UR4][R4.64] ;  /* 0x0000000404057981 */ /* 0x002ea2000c1e1900 */
[----:B---3--:R-:W-:-:S06]  /*00e0*/  IMAD.WIDE R2, R7, 0x4, R2 ;  /* 0x0000000407027825 */ /* 0x008fcc00078e0202 */
[----:B------:R-:W3:Y:S01]  /*00f0*/  LDG.E R2, desc[UR4][R2.64] ;  /* 0x0000000402027981 */ /* 0x000ee2000c1e1900 */
[----:B------:R-:W0:Y:S01]  /*0100*/  LDC.64 R6, c[0x0][0x380] ;  /* 0x0000e000ff067b82 */ /* 0x000e220000000a00 */
[----:B--2---:R-:W-:-:S05]  /*0110*/  FADD R0, -R5, UR6 ;  /* 0x0000000605007e21 */ /* 0x004fca0008000100 */
[----:B------:R-:W-:Y:S01]  /*0120*/  FMNMX R9, RZ, R0, !PT ;  /* 0x00000000ff097209 */ /* 0x000fe20007800000 */
[----:B---3--:R-:W-:-:S04]  /*0130*/  FADD R0, -R2, 1 ;  /* 0x3f80000002007421 */ /* 0x008fc80000000100 */
[----:B------:R-:W-:-:S04]  /*0140*/  FMUL R9, R0, R9 ;  /* 0x0000000900097220 */ /* 0x000fc80000400000 */
[----:B------:R-:W-:-:S04]  /*0150*/  FFMA R9, R2, R5, R9 ;  /* 0x0000000502097223 */ /* 0x000fc80000000009 */
[----:B------:R-:W-:-:S05]  /*0160*/  FMUL R9, R9, 0.5 ;  /* 0x3f00000009097820 */ /* 0x000fca0000400000 */
[----:B0-----:R-:W-:Y:S01]  /*0170*/  REDG.E.ADD.F32.FTZ.RN.STRONG.GPU desc[UR4][R6.64], R9 ;  /* 0x00000009060079a6 */ /* 0x001fe2000c12f304 */
[----:B------:R-:W-:Y:S05]  /*0180*/  EXIT ;  /* 0x000000000000794d */ /* 0x000fea0003800000 */
.L_x_1:
        /* <DEDUP_REMOVED lines=15> */
.L_x_3:


//--------------------- .nv.shared.reserved.0     --------------------------
	.section	.nv.shared.reserved.0,"aw",@nobits
	.weak		__nv_reservedSMEM_offset_0_alias
	.size		__nv_reservedSMEM_offset_0_alias, 0, 64
	.other		__nv_reservedSMEM_offset_0_alias,@"STO_CUDA_RESERVED_SHARED STV_DEFAULT"
__nv_reservedSMEM_offset_0_alias:
	.zero		0
	.zero		64


//--------------------- .nv.constant0._Z8backwardPfS_fPKfS1_fii --------------------------
	.section	.nv.constant0._Z8backwardPfS_fPKfS1_fii,"a",@progbits
	.sectionflags	@""
	.align	4
.nv.constant0._Z8backwardPfS_fPKfS1_fii:
	.zero		948


//--------------------- .nv.constant0._Z7forwardPfPKfS1_fi --------------------------
	.section	.nv.constant0._Z7forwardPfPKfS1_fi,"a",@progbits
	.sectionflags	@""
	.align	4
.nv.constant0._Z7forwardPfPKfS1_fi:
	.zero		928


//--------------------- SYMBOLS --------------------------

	.type		.nv.reservedSmem.offset0,@object
	.size		.nv.reservedSmem.offset0,0x4
